//
// Generated by NVIDIA NVVM Compiler
//
// Compiler Build ID: CL-36424714
// Cuda compilation tools, release 13.0, V13.0.88
// Based on NVVM 20.0.0
//

.version 9.0
.target sm_100
.address_size 64

	// .globl	_Z8multiplyPPPfS1_i

.visible .entry _Z8multiplyPPPfS1_i(
	.param .u64 .ptr .align 1 _Z8multiplyPPPfS1_i_param_0,
	.param .u64 .ptr .align 1 _Z8multiplyPPPfS1_i_param_1,
	.param .u32 _Z8multiplyPPPfS1_i_param_2
)
{
	.reg .pred 	%p<2>;
	.reg .b32 	%r<15>;
	.reg .b32 	%f<4>;
	.reg .b64 	%rd<28>;

	ld.param.u64 	%rd1, [_Z8multiplyPPPfS1_i_param_0];
	ld.param.u64 	%rd2, [_Z8multiplyPPPfS1_i_param_1];
	ld.param.u32 	%r4, [_Z8multiplyPPPfS1_i_param_2];
	mov.u32 	%r6, %tid.x;
	mov.u32 	%r7, %ctaid.x;
	add.s32 	%r1, %r6, %r7;
	mov.u32 	%r8, %tid.y;
	mov.u32 	%r9, %ctaid.y;
	add.s32 	%r10, %r8, %r9;
	mov.u32 	%r11, %tid.z;
	mov.u32 	%r12, %ctaid.z;
	add.s32 	%r3, %r11, %r12;
	max.s32 	%r13, %r3, %r10;
	max.s32 	%r14, %r1, %r13;
	setp.ge.s32 	%p1, %r14, %r4;
	@%p1 bra 	$L__BB0_2;
	cvta.to.global.u64 	%rd3, %rd1;
	cvta.to.global.u64 	%rd4, %rd2;
	ld.global.u64 	%rd5, [%rd3];
	cvta.to.global.u64 	%rd6, %rd5;
	mul.wide.u32 	%rd7, %r10, 8;
	add.s64 	%rd8, %rd6, %rd7;
	ld.global.u64 	%rd9, [%rd8];
	cvta.to.global.u64 	%rd10, %rd9;
	mul.wide.u32 	%rd11, %r3, 4;
	add.s64 	%rd12, %rd10, %rd11;
	ld.global.f32 	%f1, [%rd12];
	ld.global.u64 	%rd13, [%rd4];
	cvta.to.global.u64 	%rd14, %rd13;
	mul.wide.u32 	%rd15, %r3, 8;
	add.s64 	%rd16, %rd14, %rd15;
	ld.global.u64 	%rd17, [%rd16];
	cvta.to.global.u64 	%rd18, %rd17;
	mul.wide.s32 	%rd19, %r1, 4;
	add.s64 	%rd20, %rd18, %rd19;
	ld.global.f32 	%f2, [%rd20];
	mul.f32 	%f3, %f1, %f2;
	add.s64 	%rd21, %rd3, %rd15;
	ld.global.u64 	%rd22, [%rd21];
	cvta.to.global.u64 	%rd23, %rd22;
	add.s64 	%rd24, %rd23, %rd7;
	ld.global.u64 	%rd25, [%rd24];
	cvta.to.global.u64 	%rd26, %rd25;
	add.s64 	%rd27, %rd26, %rd19;
	st.global.f32 	[%rd27], %f3;
$L__BB0_2:
	ret;

}
	// .globl	_Z3addPPPfi
.visible .entry _Z3addPPPfi(
	.param .u64 .ptr .align 1 _Z3addPPPfi_param_0,
	.param .u32 _Z3addPPPfi_param_1
)
{
	.reg .pred 	%p<12>;
	.reg .b32 	%r<39>;
	.reg .b32 	%f<46>;
	.reg .b64 	%rd<201>;

	ld.param.u64 	%rd5, [_Z3addPPPfi_param_0];
	ld.param.u32 	%r18, [_Z3addPPPfi_param_1];
	cvta.to.global.u64 	%rd1, %rd5;
	mov.u32 	%r19, %tid.x;
	mov.u32 	%r20, %ctaid.x;
	add.s32 	%r1, %r19, %r20;
	mov.u32 	%r21, %tid.y;
	mov.u32 	%r22, %ctaid.y;
	add.s32 	%r23, %r21, %r22;
	mov.u32 	%r24, %tid.z;
	mov.u32 	%r25, %ctaid.z;
	add.s32 	%r26, %r24, %r25;
	max.s32 	%r27, %r26, %r23;
	max.s32 	%r28, %r1, %r27;
	setp.ge.s32 	%p1, %r28, %r18;
	setp.lt.s32 	%p2, %r18, 2;
	or.pred  	%p3, %p1, %p2;
	@%p3 bra 	$L__BB1_13;
	add.s32 	%r3, %r18, -1;
	add.s32 	%r30, %r18, -2;
	and.b32  	%r4, %r3, 7;
	setp.lt.u32 	%p4, %r30, 7;
	mov.b32 	%r37, 1;
	@%p4 bra 	$L__BB1_5;
	and.b32  	%r32, %r3, -8;
	neg.s32 	%r35, %r32;
	add.s64 	%rd200, %rd1, 32;
	mov.b32 	%r34, 0;
	mul.wide.u32 	%rd8, %r23, 8;
	mul.wide.s32 	%rd12, %r1, 4;
$L__BB1_3:
	.pragma "nounroll";
	ld.global.u64 	%rd6, [%rd200+-24];
	cvta.to.global.u64 	%rd7, %rd6;
	add.s64 	%rd9, %rd7, %rd8;
	ld.global.u64 	%rd10, [%rd9];
	cvta.to.global.u64 	%rd11, %rd10;
	add.s64 	%rd13, %rd11, %rd12;
	ld.global.f32 	%f1, [%rd13];
	ld.global.u64 	%rd14, [%rd1];
	cvta.to.global.u64 	%rd15, %rd14;
	add.s64 	%rd16, %rd15, %rd8;
	ld.global.u64 	%rd17, [%rd16];
	cvta.to.global.u64 	%rd18, %rd17;
	add.s64 	%rd19, %rd18, %rd12;
	ld.global.f32 	%f2, [%rd19];
	add.f32 	%f3, %f1, %f2;
	st.global.f32 	[%rd19], %f3;
	ld.global.u64 	%rd20, [%rd200+-16];
	cvta.to.global.u64 	%rd21, %rd20;
	add.s64 	%rd22, %rd21, %rd8;
	ld.global.u64 	%rd23, [%rd22];
	cvta.to.global.u64 	%rd24, %rd23;
	add.s64 	%rd25, %rd24, %rd12;
	ld.global.f32 	%f4, [%rd25];
	ld.global.u64 	%rd26, [%rd1];
	cvta.to.global.u64 	%rd27, %rd26;
	add.s64 	%rd28, %rd27, %rd8;
	ld.global.u64 	%rd29, [%rd28];
	cvta.to.global.u64 	%rd30, %rd29;
	add.s64 	%rd31, %rd30, %rd12;
	ld.global.f32 	%f5, [%rd31];
	add.f32 	%f6, %f4, %f5;
	st.global.f32 	[%rd31], %f6;
	ld.global.u64 	%rd32, [%rd200+-8];
	cvta.to.global.u64 	%rd33, %rd32;
	add.s64 	%rd34, %rd33, %rd8;
	ld.global.u64 	%rd35, [%rd34];
	cvta.to.global.u64 	%rd36, %rd35;
	add.s64 	%rd37, %rd36, %rd12;
	ld.global.f32 	%f7, [%rd37];
	ld.global.u64 	%rd38, [%rd1];
	cvta.to.global.u64 	%rd39, %rd38;
	add.s64 	%rd40, %rd39, %rd8;
	ld.global.u64 	%rd41, [%rd40];
	cvta.to.global.u64 	%rd42, %rd41;
	add.s64 	%rd43, %rd42, %rd12;
	ld.global.f32 	%f8, [%rd43];
	add.f32 	%f9, %f7, %f8;
	st.global.f32 	[%rd43], %f9;
	ld.global.u64 	%rd44, [%rd200];
	cvta.to.global.u64 	%rd45, %rd44;
	add.s64 	%rd46, %rd45, %rd8;
	ld.global.u64 	%rd47, [%rd46];
	cvta.to.global.u64 	%rd48, %rd47;
	add.s64 	%rd49, %rd48, %rd12;
	ld.global.f32 	%f10, [%rd49];
	ld.global.u64 	%rd50, [%rd1];
	cvta.to.global.u64 	%rd51, %rd50;
	add.s64 	%rd52, %rd51, %rd8;
	ld.global.u64 	%rd53, [%rd52];
	cvta.to.global.u64 	%rd54, %rd53;
	add.s64 	%rd55, %rd54, %rd12;
	ld.global.f32 	%f11, [%rd55];
	add.f32 	%f12, %f10, %f11;
	st.global.f32 	[%rd55], %f12;
	ld.global.u64 	%rd56, [%rd200+8];
	cvta.to.global.u64 	%rd57, %rd56;
	add.s64 	%rd58, %rd57, %rd8;
	ld.global.u64 	%rd59, [%rd58];
	cvta.to.global.u64 	%rd60, %rd59;
	add.s64 	%rd61, %rd60, %rd12;
	ld.global.f32 	%f13, [%rd61];
	ld.global.u64 	%rd62, [%rd1];
	cvta.to.global.u64 	%rd63, %rd62;
	add.s64 	%rd64, %rd63, %rd8;
	ld.global.u64 	%rd65, [%rd64];
	cvta.to.global.u64 	%rd66, %rd65;
	add.s64 	%rd67, %rd66, %rd12;
	ld.global.f32 	%f14, [%rd67];
	add.f32 	%f15, %f13, %f14;
	st.global.f32 	[%rd67], %f15;
	ld.global.u64 	%rd68, [%rd200+16];
	cvta.to.global.u64 	%rd69, %rd68;
	add.s64 	%rd70, %rd69, %rd8;
	ld.global.u64 	%rd71, [%rd70];
	cvta.to.global.u64 	%rd72, %rd71;
	add.s64 	%rd73, %rd72, %rd12;
	ld.global.f32 	%f16, [%rd73];
	ld.global.u64 	%rd74, [%rd1];
	cvta.to.global.u64 	%rd75, %rd74;
	add.s64 	%rd76, %rd75, %rd8;
	ld.global.u64 	%rd77, [%rd76];
	cvta.to.global.u64 	%rd78, %rd77;
	add.s64 	%rd79, %rd78, %rd12;
	ld.global.f32 	%f17, [%rd79];
	add.f32 	%f18, %f16, %f17;
	st.global.f32 	[%rd79], %f18;
	ld.global.u64 	%rd80, [%rd200+24];
	cvta.to.global.u64 	%rd81, %rd80;
	add.s64 	%rd82, %rd81, %rd8;
	ld.global.u64 	%rd83, [%rd82];
	cvta.to.global.u64 	%rd84, %rd83;
	add.s64 	%rd85, %rd84, %rd12;
	ld.global.f32 	%f19, [%rd85];
	ld.global.u64 	%rd86, [%rd1];
	cvta.to.global.u64 	%rd87, %rd86;
	add.s64 	%rd88, %rd87, %rd8;
	ld.global.u64 	%rd89, [%rd88];
	cvta.to.global.u64 	%rd90, %rd89;
	add.s64 	%rd91, %rd90, %rd12;
	ld.global.f32 	%f20, [%rd91];
	add.f32 	%f21, %f19, %f20;
	st.global.f32 	[%rd91], %f21;
	ld.global.u64 	%rd92, [%rd200+32];
	cvta.to.global.u64 	%rd93, %rd92;
	add.s64 	%rd94, %rd93, %rd8;
	ld.global.u64 	%rd95, [%rd94];
	cvta.to.global.u64 	%rd96, %rd95;
	add.s64 	%rd97, %rd96, %rd12;
	ld.global.f32 	%f22, [%rd97];
	ld.global.u64 	%rd98, [%rd1];
	cvta.to.global.u64 	%rd99, %rd98;
	add.s64 	%rd100, %rd99, %rd8;
	ld.global.u64 	%rd101, [%rd100];
	cvta.to.global.u64 	%rd102, %rd101;
	add.s64 	%rd103, %rd102, %rd12;
	ld.global.f32 	%f23, [%rd103];
	add.f32 	%f24, %f22, %f23;
	st.global.f32 	[%rd103], %f24;
	add.s32 	%r35, %r35, 8;
	add.s32 	%r34, %r34, 8;
	add.s64 	%rd200, %rd200, 64;
	setp.ne.s32 	%p5, %r35, 0;
	@%p5 bra 	$L__BB1_3;
	add.s32 	%r37, %r34, 1;
$L__BB1_5:
	setp.eq.s32 	%p6, %r4, 0;
	@%p6 bra 	$L__BB1_13;
	and.b32  	%r12, %r3, 3;
	setp.lt.u32 	%p7, %r4, 4;
	@%p7 bra 	$L__BB1_8;
	mul.wide.u32 	%rd104, %r37, 8;
	add.s64 	%rd105, %rd1, %rd104;
	ld.global.u64 	%rd106, [%rd105];
	cvta.to.global.u64 	%rd107, %rd106;
	mul.wide.u32 	%rd108, %r23, 8;
	add.s64 	%rd109, %rd107, %rd108;
	ld.global.u64 	%rd110, [%rd109];
	cvta.to.global.u64 	%rd111, %rd110;
	mul.wide.s32 	%rd112, %r1, 4;
	add.s64 	%rd113, %rd111, %rd112;
	ld.global.f32 	%f25, [%rd113];
	ld.global.u64 	%rd114, [%rd1];
	cvta.to.global.u64 	%rd115, %rd114;
	add.s64 	%rd116, %rd115, %rd108;
	ld.global.u64 	%rd117, [%rd116];
	cvta.to.global.u64 	%rd118, %rd117;
	add.s64 	%rd119, %rd118, %rd112;
	ld.global.f32 	%f26, [%rd119];
	add.f32 	%f27, %f25, %f26;
	st.global.f32 	[%rd119], %f27;
	ld.global.u64 	%rd120, [%rd105+8];
	cvta.to.global.u64 	%rd121, %rd120;
	add.s64 	%rd122, %rd121, %rd108;
	ld.global.u64 	%rd123, [%rd122];
	cvta.to.global.u64 	%rd124, %rd123;
	add.s64 	%rd125, %rd124, %rd112;
	ld.global.f32 	%f28, [%rd125];
	ld.global.u64 	%rd126, [%rd1];
	cvta.to.global.u64 	%rd127, %rd126;
	add.s64 	%rd128, %rd127, %rd108;
	ld.global.u64 	%rd129, [%rd128];
	cvta.to.global.u64 	%rd130, %rd129;
	add.s64 	%rd131, %rd130, %rd112;
	ld.global.f32 	%f29, [%rd131];
	add.f32 	%f30, %f28, %f29;
	st.global.f32 	[%rd131], %f30;
	ld.global.u64 	%rd132, [%rd105+16];
	cvta.to.global.u64 	%rd133, %rd132;
	add.s64 	%rd134, %rd133, %rd108;
	ld.global.u64 	%rd135, [%rd134];
	cvta.to.global.u64 	%rd136, %rd135;
	add.s64 	%rd137, %rd136, %rd112;
	ld.global.f32 	%f31, [%rd137];
	ld.global.u64 	%rd138, [%rd1];
	cvta.to.global.u64 	%rd139, %rd138;
	add.s64 	%rd140, %rd139, %rd108;
	ld.global.u64 	%rd141, [%rd140];
	cvta.to.global.u64 	%rd142, %rd141;
	add.s64 	%rd143, %rd142, %rd112;
	ld.global.f32 	%f32, [%rd143];
	add.f32 	%f33, %f31, %f32;
	st.global.f32 	[%rd143], %f33;
	ld.global.u64 	%rd144, [%rd105+24];
	cvta.to.global.u64 	%rd145, %rd144;
	add.s64 	%rd146, %rd145, %rd108;
	ld.global.u64 	%rd147, [%rd146];
	cvta.to.global.u64 	%rd148, %rd147;
	add.s64 	%rd149, %rd148, %rd112;
	ld.global.f32 	%f34, [%rd149];
	ld.global.u64 	%rd150, [%rd1];
	cvta.to.global.u64 	%rd151, %rd150;
	add.s64 	%rd152, %rd151, %rd108;
	ld.global.u64 	%rd153, [%rd152];
	cvta.to.global.u64 	%rd154, %rd153;
	add.s64 	%rd155, %rd154, %rd112;
	ld.global.f32 	%f35, [%rd155];
	add.f32 	%f36, %f34, %f35;
	st.global.f32 	[%rd155], %f36;
	add.s32 	%r37, %r37, 4;
$L__BB1_8:
	setp.eq.s32 	%p8, %r12, 0;
	@%p8 bra 	$L__BB1_13;
	setp.eq.s32 	%p9, %r12, 1;
	@%p9 bra 	$L__BB1_11;
	mul.wide.u32 	%rd156, %r37, 8;
	add.s64 	%rd157, %rd1, %rd156;
	ld.global.u64 	%rd158, [%rd157];
	cvta.to.global.u64 	%rd159, %rd158;
	mul.wide.u32 	%rd160, %r23, 8;
	add.s64 	%rd161, %rd159, %rd160;
	ld.global.u64 	%rd162, [%rd161];
	cvta.to.global.u64 	%rd163, %rd162;
	mul.wide.s32 	%rd164, %r1, 4;
	add.s64 	%rd165, %rd163, %rd164;
	ld.global.f32 	%f37, [%rd165];
	ld.global.u64 	%rd166, [%rd1];
	cvta.to.global.u64 	%rd167, %rd166;
	add.s64 	%rd168, %rd167, %rd160;
	ld.global.u64 	%rd169, [%rd168];
	cvta.to.global.u64 	%rd170, %rd169;
	add.s64 	%rd171, %rd170, %rd164;
	ld.global.f32 	%f38, [%rd171];
	add.f32 	%f39, %f37, %f38;
	st.global.f32 	[%rd171], %f39;
	ld.global.u64 	%rd172, [%rd157+8];
	cvta.to.global.u64 	%rd173, %rd172;
	add.s64 	%rd174, %rd173, %rd160;
	ld.global.u64 	%rd175, [%rd174];
	cvta.to.global.u64 	%rd176, %rd175;
	add.s64 	%rd177, %rd176, %rd164;
	ld.global.f32 	%f40, [%rd177];
	ld.global.u64 	%rd178, [%rd1];
	cvta.to.global.u64 	%rd179, %rd178;
	add.s64 	%rd180, %rd179, %rd160;
	ld.global.u64 	%rd181, [%rd180];
	cvta.to.global.u64 	%rd182, %rd181;
	add.s64 	%rd183, %rd182, %rd164;
	ld.global.f32 	%f41, [%rd183];
	add.f32 	%f42, %f40, %f41;
	st.global.f32 	[%rd183], %f42;
	add.s32 	%r37, %r37, 2;
$L__BB1_11:
	and.b32  	%r33, %r3, 1;
	setp.eq.b32 	%p10, %r33, 1;
	not.pred 	%p11, %p10;
	@%p11 bra 	$L__BB1_13;
	mul.wide.u32 	%rd184, %r37, 8;
	add.s64 	%rd185, %rd1, %rd184;
	ld.global.u64 	%rd186, [%rd185];
	cvta.to.global.u64 	%rd187, %rd186;
	mul.wide.u32 	%rd188, %r23, 8;
	add.s64 	%rd189, %rd187, %rd188;
	ld.global.u64 	%rd190, [%rd189];
	cvta.to.global.u64 	%rd191, %rd190;
	mul.wide.s32 	%rd192, %r1, 4;
	add.s64 	%rd193, %rd191, %rd192;
	ld.global.f32 	%f43, [%rd193];
	ld.global.u64 	%rd194, [%rd1];
	cvta.to.global.u64 	%rd195, %rd194;
	add.s64 	%rd196, %rd195, %rd188;
	ld.global.u64 	%rd197, [%rd196];
	cvta.to.global.u64 	%rd198, %rd197;
	add.s64 	%rd199, %rd198, %rd192;
	ld.global.f32 	%f44, [%rd199];
	add.f32 	%f45, %f43, %f44;
	st.global.f32 	[%rd199], %f45;
$L__BB1_13:
	ret;

}


// ===== COMPILED SASS (sm_100) =====

	.target	sm_100

	.elftype	@"ET_EXEC"


//--------------------- .note.nv.tkinfo           --------------------------
	.section	.note.nv.tkinfo,"",@"SHT_NOTE"
	.sectionflags	@"SHF_NOTE_NV_TKINFO"
	.tkinfo
        /*0018*/ 	.word	0x00000002
        /*0030*/ 	.string	""
        /*0030*/ 	.string	"ptxas"
        /*0030*/ 	.string	"Cuda compilation tools, release 13.0, V13.0.88"
        /*0030*/ 	.string	"Build cuda_13.0.r13.0/compiler.36424714_0"
        /*0030*/ 	.string	"-arch sm_100 -m 64 "



//--------------------- .note.nv.cuinfo           --------------------------
	.section	.note.nv.cuinfo,"",@"SHT_NOTE"
	.sectionflags	@"SHF_NOTE_NV_CUINFO"
        /*0018*/ 	.short	0x0002
        /*001a*/ 	.short	0x0064
        /*001c*/ 	.short	0x0082
	.zero		2


//--------------------- .nv.info                  --------------------------
	.section	.nv.info,"",@"SHT_CUDA_INFO"
	.align	4


	//----- nvinfo : EIATTR_REGCOUNT
	.align		4
        /*0000*/ 	.byte	0x04, 0x2f
        /*0002*/ 	.short	(.L_1 - .L_0)
	.align		4
.L_0:
        /*0004*/ 	.word	index@(_Z8multiplyPPPfS1_i)
        /*0008*/ 	.word	0x00000014


	//----- nvinfo : EIATTR_FRAME_SIZE
	.align		4
.L_1:
        /*000c*/ 	.byte	0x04, 0x11
        /*000e*/ 	.short	(.L_3 - .L_2)
	.align		4
.L_2:
        /*0010*/ 	.word	index@(_Z8multiplyPPPfS1_i)
        /*0014*/ 	.word	0x00000000


	//----- nvinfo : EIATTR_REGCOUNT
	.align		4
.L_3:
        /*0018*/ 	.byte	0x04, 0x2f
        /*001a*/ 	.short	(.L_5 - .L_4)
	.align		4
.L_4:
        /*001c*/ 	.word	index@(_Z3addPPPfi)
        /*0020*/ 	.word	0x0000001a


	//----- nvinfo : EIATTR_FRAME_SIZE
	.align		4
.L_5:
        /*0024*/ 	.byte	0x04, 0x11
        /*0026*/ 	.short	(.L_7 - .L_6)
	.align		4
.L_6:
        /*0028*/ 	.word	index@(_Z3addPPPfi)
        /*002c*/ 	.word	0x00000000


	//----- nvinfo : EIATTR_MIN_STACK_SIZE
	.align		4
.L_7:
        /*0030*/ 	.byte	0x04, 0x12
        /*0032*/ 	.short	(.L_9 - .L_8)
	.align		4
.L_8:
        /*0034*/ 	.word	index@(_Z3addPPPfi)
        /*0038*/ 	.word	0x00000000


	//----- nvinfo : EIATTR_MIN_STACK_SIZE
	.align		4
.L_9:
        /*003c*/ 	.byte	0x04, 0x12
        /*003e*/ 	.short	(.L_11 - .L_10)
	.align		4
.L_10:
        /*0040*/ 	.word	index@(_Z8multiplyPPPfS1_i)
        /*0044*/ 	.word	0x00000000
.L_11:


//--------------------- .nv.compat                --------------------------
	.section	.nv.compat,"",@"SHT_CUDA_COMPAT_INFO"
	.align	4
        /*0000*/ 	.byte	0x02, 0x09, 0x00, 0x00, 0x02, 0x02, 0x01, 0x00, 0x02, 0x05, 0x05, 0x00, 0x03, 0x07, 0x01, 0x01
        /*0010*/ 	.byte	0x02, 0x03, 0x00, 0x00, 0x02, 0x06, 0x01, 0x00, 0x04, 0x0b, 0x08, 0x00, 0x09, 0x00, 0x00, 0x00
        /*0020*/ 	.byte	0x00, 0x00, 0x00, 0x00


//--------------------- .nv.info._Z3addPPPfi      --------------------------
	.section	.nv.info._Z3addPPPfi,"",@"SHT_CUDA_INFO"
	.sectionflags	@""
	.align	4


	//----- nvinfo : EIATTR_CUDA_API_VERSION
	.align		4
        /*0000*/ 	.byte	0x04, 0x37
        /*0002*/ 	.short	(.L_13 - .L_12)
.L_12:
        /*0004*/ 	.word	0x00000082


	//----- nvinfo : EIATTR_KPARAM_INFO
	.align		4
.L_13:
        /*0008*/ 	.byte	0x04, 0x17
        /*000a*/ 	.short	(.L_15 - .L_14)
.L_14:
        /*000c*/ 	.word	0x00000000
        /*0010*/ 	.short	0x0001
        /*0012*/ 	.short	0x0008
        /*0014*/ 	.byte	0x00, 0xf0, 0x11, 0x00


	//----- nvinfo : EIATTR_KPARAM_INFO
	.align		4
.L_15:
        /*0018*/ 	.byte	0x04, 0x17
        /*001a*/ 	.short	(.L_17 - .L_16)
.L_16:
        /*001c*/ 	.word	0x00000000
        /*0020*/ 	.short	0x0000
        /*0022*/ 	.short	0x0000
        /*0024*/ 	.byte	0x00, 0xf5, 0x21, 0x00


	//----- nvinfo : EIATTR_SPARSE_MMA_MASK
	.align		4
.L_17:
        /*0028*/ 	.byte	0x03, 0x50
        /*002a*/ 	.short	0x0000


	//----- nvinfo : EIATTR_MAXREG_COUNT
	.align		4
        /*002c*/ 	.byte	0x03, 0x1b
        /*002e*/ 	.short	0x00ff


	//----- nvinfo : EIATTR_MERCURY_ISA_VERSION
	.align		4
        /*0030*/ 	.byte	0x03, 0x5f
        /*0032*/ 	.short	0x0101


	//----- nvinfo : EIATTR_VRC_CTA_INIT_COUNT
	.align		4
        /*0034*/ 	.byte	0x02, 0x4a
	.zero		1
	.zero		1


	//----- nvinfo : EIATTR_EXIT_INSTR_OFFSETS
	.align		4
        /*0038*/ 	.byte	0x04, 0x1c
        /*003a*/ 	.short	(.L_19 - .L_18)


	//   ....[0]....
.L_18:
        /*003c*/ 	.word	0x000000e0


	//   ....[1]....
        /*0040*/ 	.word	0x00000870


	//   ....[2]....
        /*0044*/ 	.word	0x00000c00


	//   ....[3]....
        /*0048*/ 	.word	0x00000e10


	//   ....[4]....
        /*004c*/ 	.word	0x00000f10


	//----- nvinfo : EIATTR_CBANK_PARAM_SIZE
	.align		4
.L_19:
        /*0050*/ 	.byte	0x03, 0x19
        /*0052*/ 	.short	0x000c


	//----- nvinfo : EIATTR_PARAM_CBANK
	.align		4
        /*0054*/ 	.byte	0x04, 0x0a
        /*0056*/ 	.short	(.L_21 - .L_20)
	.align		4
.L_20:
        /*0058*/ 	.word	index@(.nv.constant0._Z3addPPPfi)
        /*005c*/ 	.short	0x0380
        /*005e*/ 	.short	0x000c


	//----- nvinfo : EIATTR_SW_WAR
	.align		4
.L_21:
        /*0060*/ 	.byte	0x04, 0x36
        /*0062*/ 	.short	(.L_23 - .L_22)
.L_22:
        /*0064*/ 	.word	0x00000008
.L_23:


//--------------------- .nv.info._Z8multiplyPPPfS1_i --------------------------
	.section	.nv.info._Z8multiplyPPPfS1_i,"",@"SHT_CUDA_INFO"
	.sectionflags	@""
	.align	4


	//----- nvinfo : EIATTR_CUDA_API_VERSION
	.align		4
        /*0000*/ 	.byte	0x04, 0x37
        /*0002*/ 	.short	(.L_25 - .L_24)
.L_24:
        /*0004*/ 	.word	0x00000082


	//----- nvinfo : EIATTR_KPARAM_INFO
	.align		4
.L_25:
        /*0008*/ 	.byte	0x04, 0x17
        /*000a*/ 	.short	(.L_27 - .L_26)
.L_26:
        /*000c*/ 	.word	0x00000000
        /*0010*/ 	.short	0x0002
        /*0012*/ 	.short	0x0010
        /*0014*/ 	.byte	0x00, 0xf0, 0x11, 0x00


	//----- nvinfo : EIATTR_KPARAM_INFO
	.align		4
.L_27:
        /*0018*/ 	.byte	0x04, 0x17
        /*001a*/ 	.short	(.L_29 - .L_28)
.L_28:
        /*001c*/ 	.word	0x00000000
        /*0020*/ 	.short	0x0001
        /*0022*/ 	.short	0x0008
        /*0024*/ 	.byte	0x00, 0xf5, 0x21, 0x00


	//----- nvinfo : EIATTR_KPARAM_INFO
	.align		4
.L_29:
        /*0028*/ 	.byte	0x04, 0x17
        /*002a*/ 	.short	(.L_31 - .L_30)
.L_30:
        /*002c*/ 	.word	0x00000000
        /*0030*/ 	.short	0x0000
        /*0032*/ 	.short	0x0000
        /*0034*/ 	.byte	0x00, 0xf5, 0x21, 0x00


	//----- nvinfo : EIATTR_SPARSE_MMA_MASK
	.align		4
.L_31:
        /*0038*/ 	.byte	0x03, 0x50
        /*003a*/ 	.short	0x0000


	//----- nvinfo : EIATTR_MAXREG_COUNT
	.align		4
        /*003c*/ 	.byte	0x03, 0x1b
        /*003e*/ 	.short	0x00ff


	//----- nvinfo : EIATTR_MERCURY_ISA_VERSION
	.align		4
        /*0040*/ 	.byte	0x03, 0x5f
        /*0042*/ 	.short	0x0101


	//----- nvinfo : EIATTR_VRC_CTA_INIT_COUNT
	.align		4
        /*0044*/ 	.byte	0x02, 0x4a
	.zero		1
	.zero		1


	//----- nvinfo : EIATTR_EXIT_INSTR_OFFSETS
	.align		4
        /*0048*/ 	.byte	0x04, 0x1c
        /*004a*/ 	.short	(.L_33 - .L_32)


	//   ....[0]....
.L_32:
        /*004c*/ 	.word	0x000000d0


	//   ....[1]....
        /*0050*/ 	.word	0x00000230


	//----- nvinfo : EIATTR_CBANK_PARAM_SIZE
	.align		4
.L_33:
        /*0054*/ 	.byte	0x03, 0x19
        /*0056*/ 	.short	0x0014


	//----- nvinfo : EIATTR_PARAM_CBANK
	.align		4
        /*0058*/ 	.byte	0x04, 0x0a
        /*005a*/ 	.short	(.L_35 - .L_34)
	.align		4
.L_34:
        /*005c*/ 	.word	index@(.nv.constant0._Z8multiplyPPPfS1_i)
        /*0060*/ 	.short	0x0380
        /*0062*/ 	.short	0x0014


	//----- nvinfo : EIATTR_SW_WAR
	.align		4
.L_35:
        /*0064*/ 	.byte	0x04, 0x36
        /*0066*/ 	.short	(.L_37 - .L_36)
.L_36:
        /*0068*/ 	.word	0x00000008
.L_37:


//--------------------- .nv.callgraph             --------------------------
	.section	.nv.callgraph,"",@"SHT_CUDA_CALLGRAPH"
	.align	4
	.sectionentsize	8
	.align		4
        /*0000*/ 	.word	0x00000000
	.align		4
        /*0004*/ 	.word	0xffffffff
	.align		4
        /*0008*/ 	.word	0x00000000
	.align		4
        /*000c*/ 	.word	0xfffffffe
	.align		4
        /*0010*/ 	.word	0x00000000
	.align		4
        /*0014*/ 	.word	0xfffffffd
	.align		4
        /*0018*/ 	.word	0x00000000
	.align		4
        /*001c*/ 	.word	0xfffffffc


//--------------------- .text._Z3addPPPfi         --------------------------
	.section	.text._Z3addPPPfi,"ax",@progbits
	.align	128
        .global         _Z3addPPPfi
        .type           _Z3addPPPfi,@function
        .size           _Z3addPPPfi,(.L_x_6 - _Z3addPPPfi)
        .other          _Z3addPPPfi,@"STO_CUDA_ENTRY STV_DEFAULT"
_Z3addPPPfi:
.text._Z3addPPPfi:
[----:B------:R-:W-:Y:S01]  /*0000*/  LDC R1, c[0x0][0x37c] ;  /* 0x0000df00ff017b82 */ /* 0x000fe20000000800 */
[----:B------:R-:W0:Y:S07]  /*0010*/  S2R R0, SR_TID.Y ;  /* 0x0000000000007919 */ /* 0x000e2e0000002200 */
[----:B------:R-:W0:Y:S01]  /*0020*/  S2UR UR5, SR_CTAID.Y ;  /* 0x00000000000579c3 */ /* 0x000e220000002600 */
[----:B------:R-:W1:Y:S01]  /*0030*/  S2R R2, SR_TID.X ;  /* 0x0000000000027919 */ /* 0x000e620000002100 */
[----:B------:R-:W2:Y:S06]  /*0040*/  S2R R3, SR_TID.Z ;  /* 0x0000000000037919 */ /* 0x000eac0000002300 */
[----:B------:R-:W1:Y:S08]  /*0050*/  S2UR UR4, SR_CTAID.X ;  /* 0x00000000000479c3 */ /* 0x000e700000002500 */
[----:B------:R-:W2:Y:S08]  /*0060*/  S2UR UR6, SR_CTAID.Z ;  /* 0x00000000000679c3 */ /* 0x000eb00000002700 */
[----:B------:R-:W3:Y:S01]  /*0070*/  LDC R4, c[0x0][0x388] ;  /* 0x0000e200ff047b82 */ /* 0x000ee20000000800 */
[----:B0-----:R-:W-:-:S02]  /*0080*/  IADD3 R0, PT, PT, R0, UR5, RZ ;  /* 0x0000000500007c10 */ /* 0x001fc4000fffe0ff */
[----:B-1----:R-:W-:Y:S02]  /*0090*/  IADD3 R2, PT, PT, R2, UR4, RZ ;  /* 0x0000000402027c10 */ /* 0x002fe4000fffe0ff */
[----:B--2---:R-:W-:-:S04]  /*00a0*/  VIADDMNMX R3, R3, UR6, R0, !PT ;  /* 0x0000000603037c46 */ /* 0x004fc8000f800100 */
[----:B------:R-:W-:Y:S02]  /*00b0*/  VIMNMX R3, PT, PT, R2, R3, !PT ;  /* 0x0000000302037248 */ /* 0x000fe40007fe0100 */
[----:B---3--:R-:W-:-:S04]  /*00c0*/  ISETP.GE.AND P0, PT, R4, 0x2, PT ;  /* 0x000000020400780c */ /* 0x008fc80003f06270 */
[----:B------:R-:W-:-:S13]  /*00d0*/  ISETP.GE.OR P0, PT, R3, R4, !P0 ;  /* 0x000000040300720c */ /* 0x000fda0004706670 */
[----:B------:R-:W-:Y:S05]  /*00e0*/  @P0 EXIT ;  /* 0x000000000000094d */ /* 0x000fea0003800000 */
[C---:B------:R-:W-:Y:S01]  /*00f0*/  IADD3 R3, PT, PT, R4.reuse, -0x2, RZ ;  /* 0xfffffffe04037810 */ /* 0x040fe20007ffe0ff */
[----:B------:R-:W0:Y:S01]  /*0100*/  LDCU.64 UR6, c[0x0][0x358] ;  /* 0x00006b00ff0677ac */ /* 0x000e220008000a00 */
[----:B------:R-:W-:Y:S02]  /*0110*/  HFMA2 R8, -RZ, RZ, 0, 5.9604644775390625e-08 ;  /* 0x00000001ff087431 */ /* 0x000fe400000001ff */
[----:B------:R-:W-:Y:S02]  /*0120*/  ISETP.GE.U32.AND P0, PT, R3, 0x7, PT ;  /* 0x000000070300780c */ /* 0x000fe40003f06070 */
[----:B------:R-:W-:-:S04]  /*0130*/  IADD3 R3, PT, PT, R4, -0x1, RZ ;  /* 0xffffffff04037810 */ /* 0x000fc80007ffe0ff */
[----:B------:R-:W-:-:S07]  /*0140*/  LOP3.LUT R20, R3, 0x7, RZ, 0xc0, !PT ;  /* 0x0000000703147812 */ /* 0x000fce00078ec0ff */
[----:B------:R-:W-:Y:S05]  /*0150*/  @!P0 BRA `(.L_x_0) ;  /* 0x0000000400c08947 */ /* 0x000fea0003800000 */
[----:B------:R-:W1:Y:S01]  /*0160*/  LDCU.64 UR4, c[0x0][0x380] ;  /* 0x00007000ff0477ac */ /* 0x000e620008000a00 */
[----:B------:R-:W-:Y:S02]  /*0170*/  LOP3.LUT R9, R3, 0xfffffff8, RZ, 0xc0, !PT ;  /* 0xfffffff803097812 */ /* 0x000fe400078ec0ff */
[----:B------:R-:W-:Y:S02]  /*0180*/  MOV R8, RZ ;  /* 0x000000ff00087202 */ /* 0x000fe40000000f00 */
[----:B------:R-:W-:Y:S01]  /*0190*/  IADD3 R9, PT, PT, -R9, RZ, RZ ;  /* 0x000000ff09097210 */ /* 0x000fe20007ffe1ff */
[----:B-1----:R-:W-:-:S04]  /*01a0*/  UIADD3 UR4, UP0, UPT, UR4, 0x20, URZ ;  /* 0x0000002004047890 */ /* 0x002fc8000ff1e0ff */
[----:B------:R-:W-:Y:S02]  /*01b0*/  UIADD3.X UR5, UPT, UPT, URZ, UR5, URZ, UP0, !UPT ;  /* 0x00000005ff057290 */ /* 0x000fe400087fe4ff */
[----:B------:R-:W-:-:S04]  /*01c0*/  MOV R4, UR4 ;  /* 0x0000000400047c02 */ /* 0x000fc80008000f00 */
[----:B------:R-:W-:-:S07]  /*01d0*/  MOV R5, UR5 ;  /* 0x0000000500057c02 */ /* 0x000fce0008000f00 */
.L_x_1:
[----:B-1----:R-:W1:Y:S01]  /*01e0*/  LDC.64 R6, c[0x0][0x380] ;  /* 0x0000e000ff067b82 */ /* 0x002e620000000a00 */
[----:B0-----:R-:W2:Y:S04]  /*01f0*/  LDG.E.64 R10, desc[UR6][R4.64+-0x18] ;  /* 0xffffe806040a7981 */ /* 0x001ea8000c1e1b00 */
[----:B-1----:R-:W3:Y:S01]  /*0200*/  LDG.E.64 R12, desc[UR6][R6.64] ;  /* 0x00000006060c7981 */ /* 0x002ee2000c1e1b00 */
[----:B--2---:R-:W-:-:S06]  /*0210*/  IMAD.WIDE.U32 R10, R0, 0x8, R10 ;  /* 0x00000008000a7825 */ /* 0x004fcc00078e000a */
[----:B------:R-:W2:Y:S01]  /*0220*/  LDG.E.64 R10, desc[UR6][R10.64] ;  /* 0x000000060a0a7981 */ /* 0x000ea2000c1e1b00 */
[----:B---3--:R-:W-:-:S06]  /*0230*/  IMAD.WIDE.U32 R14, R0, 0x8, R12 ;  /* 0x00000008000e7825 */ /* 0x008fcc00078e000c */
[----:B------:R-:W3:Y:S01]  /*0240*/  LDG.E.64 R14, desc[UR6][R14.64] ;  /* 0x000000060e0e7981 */ /* 0x000ee2000c1e1b00 */
[----:B--2---:R-:W-:-:S06]  /*0250*/  IMAD.WIDE R12, R2, 0x4, R10 ;  /* 0x00000004020c7825 */ /* 0x004fcc00078e020a */
[----:B------:R-:W2:Y:S01]  /*0260*/  LDG.E R12, desc[UR6][R12.64] ;  /* 0x000000060c0c7981 */ /* 0x000ea2000c1e1900 */
[----:B---3--:R-:W-:-:S05]  /*0270*/  IMAD.WIDE R16, R2, 0x4, R14 ;  /* 0x0000000402107825 */ /* 0x008fca00078e020e */
[----:B------:R-:W2:Y:S02]  /*0280*/  LDG.E R19, desc[UR6][R16.64] ;  /* 0x0000000610137981 */ /* 0x000ea4000c1e1900 */
[----:B--2---:R-:W-:-:S05]  /*0290*/  FADD R21, R12, R19 ;  /* 0x000000130c157221 */ /* 0x004fca0000000000 */
[----:B------:R0:W-:Y:S04]  /*02a0*/  STG.E desc[UR6][R16.64], R21 ;  /* 0x0000001510007986 */ /* 0x0001e8000c101906 */
[----:B------:R-:W2:Y:S04]  /*02b0*/  LDG.E.64 R18, desc[UR6][R4.64+-0x10] ;  /* 0xfffff00604127981 */ /* 0x000ea8000c1e1b00 */
[----:B------:R-:W3:Y:S01]  /*02c0*/  LDG.E.64 R22, desc[UR6][R6.64] ;  /* 0x0000000606167981 */ /* 0x000ee2000c1e1b00 */
[----:B--2---:R-:W-:-:S04]  /*02d0*/  IMAD.WIDE.U32 R18, R0, 0x8, R18 ;  /* 0x0000000800127825 */ /* 0x004fc800078e0012 */
[----:B---3--:R-:W-:Y:S02]  /*02e0*/  IMAD.WIDE.U32 R22, R0, 0x8, R22 ;  /* 0x0000000800167825 */ /* 0x008fe400078e0016 */
[----:B------:R-:W2:Y:S04]  /*02f0*/  LDG.E.64 R18, desc[UR6][R18.64] ;  /* 0x0000000612127981 */ /* 0x000ea8000c1e1b00 */
[----:B------:R-:W3:Y:S01]  /*0300*/  LDG.E.64 R22, desc[UR6][R22.64] ;  /* 0x0000000616167981 */ /* 0x000ee2000c1e1b00 */
[----:B--2---:R-:W-:-:S04]  /*0310*/  IMAD.WIDE R10, R2, 0x4, R18 ;  /* 0x00000004020a7825 */ /* 0x004fc800078e0212 */
[----:B---3--:R-:W-:Y:S02]  /*0320*/  IMAD.WIDE R12, R2, 0x4, R22 ;  /* 0x00000004020c7825 */ /* 0x008fe400078e0216 */
[----:B------:R-:W0:Y:S04]  /*0330*/  LDG.E R10, desc[UR6][R10.64] ;  /* 0x000000060a0a7981 */ /* 0x000e28000c1e1900 */
[----:B------:R-:W0:Y:S02]  /*0340*/  LDG.E R15, desc[UR6][R12.64] ;  /* 0x000000060c0f7981 */ /* 0x000e24000c1e1900 */
[----:B0-----:R-:W-:-:S05]  /*0350*/  FADD R21, R10, R15 ;  /* 0x0000000f0a157221 */ /* 0x001fca0000000000 */
        /* <DEDUP_REMOVED lines=67> */
[----:B------:R-:W-:Y:S01]  /*0790*/  IADD3 R9, PT, PT, R9, 0x8, RZ ;  /* 0x0000000809097810 */ /* 0x000fe20007ffe0ff */
[----:B--2---:R-:W-:-:S04]  /*07a0*/  IMAD.WIDE R14, R2, 0x4, R12 ;  /* 0x00000004020e7825 */ /* 0x004fc800078e020c */
[----:B---3--:R-:W-:Y:S02]  /*07b0*/  IMAD.WIDE R16, R2, 0x4, R22 ;  /* 0x0000000402107825 */ /* 0x008fe400078e0216 */
[----:B------:R-:W2:Y:S04]  /*07c0*/  LDG.E R14, desc[UR6][R14.64] ;  /* 0x000000060e0e7981 */ /* 0x000ea8000c1e1900 */
[----:B------:R-:W2:Y:S01]  /*07d0*/  LDG.E R19, desc[UR6][R16.64] ;  /* 0x0000000610137981 */ /* 0x000ea2000c1e1900 */
[----:B------:R-:W-:Y:S02]  /*07e0*/  ISETP.NE.AND P0, PT, R9, RZ, PT ;  /* 0x000000ff0900720c */ /* 0x000fe40003f05270 */
[----:B------:R-:W-:Y:S02]  /*07f0*/  IADD3 R4, P1, PT, R4, 0x40, RZ ;  /* 0x0000004004047810 */ /* 0x000fe40007f3e0ff */
[----:B------:R-:W-:-:S02]  /*0800*/  IADD3 R8, PT, PT, R8, 0x8, RZ ;  /* 0x0000000808087810 */ /* 0x000fc40007ffe0ff */
[----:B------:R-:W-:Y:S01]  /*0810*/  IADD3.X R5, PT, PT, RZ, R5, RZ, P1, !PT ;  /* 0x00000005ff057210 */ /* 0x000fe20000ffe4ff */
[----:B--2---:R-:W-:-:S05]  /*0820*/  FADD R19, R14, R19 ;  /* 0x000000130e137221 */ /* 0x004fca0000000000 */
[----:B------:R1:W-:Y:S01]  /*0830*/  STG.E desc[UR6][R16.64], R19 ;  /* 0x0000001310007986 */ /* 0x0003e2000c101906 */
[----:B------:R-:W-:Y:S05]  /*0840*/  @P0 BRA `(.L_x_1) ;  /* 0xfffffff800640947 */ /* 0x000fea000383ffff */
[----:B------:R-:W-:-:S07]  /*0850*/  IADD3 R8, PT, PT, R8, 0x1, RZ ;  /* 0x0000000108087810 */ /* 0x000fce0007ffe0ff */
.L_x_0:
[----:B------:R-:W-:-:S13]  /*0860*/  ISETP.NE.AND P0, PT, R20, RZ, PT ;  /* 0x000000ff1400720c */ /* 0x000fda0003f05270 */
[----:B0-----:R-:W-:Y:S05]  /*0870*/  @!P0 EXIT ;  /* 0x000000000000894d */ /* 0x001fea0003800000 */
[----:B------:R-:W-:Y:S02]  /*0880*/  ISETP.GE.U32.AND P0, PT, R20, 0x4, PT ;  /* 0x000000041400780c */ /* 0x000fe40003f06070 */
[----:B------:R-:W-:-:S04]  /*0890*/  LOP3.LUT R9, R3, 0x3, RZ, 0xc0, !PT ;  /* 0x0000000303097812 */ /* 0x000fc800078ec0ff */
[----:B------:R-:W-:-:S07]  /*08a0*/  ISETP.NE.AND P1, PT, R9, RZ, PT ;  /* 0x000000ff0900720c */ /* 0x000fce0003f25270 */
[----:B------:R-:W-:Y:S06]  /*08b0*/  @!P0 BRA `(.L_x_2) ;  /* 0x0000000000d08947 */ /* 0x000fec0003800000 */
[----:B------:R-:W0:Y:S08]  /*08c0*/  LDC.64 R6, c[0x0][0x380] ;  /* 0x0000e000ff067b82 */ /* 0x000e300000000a00 */
[----:B------:R-:W2:Y:S01]  /*08d0*/  LDC.64 R4, c[0x0][0x380] ;  /* 0x0000e000ff047b82 */ /* 0x000ea20000000a00 */
[----:B0-----:R-:W-:-:S05]  /*08e0*/  IMAD.WIDE.U32 R6, R8, 0x8, R6 ;  /* 0x0000000808067825 */ /* 0x001fca00078e0006 */
[----:B-1----:R-:W3:Y:S04]  /*08f0*/  LDG.E.64 R10, desc[UR6][R6.64] ;  /* 0x00000006060a7981 */ /* 0x002ee8000c1e1b00 */
[----:B--2---:R-:W2:Y:S01]  /*0900*/  LDG.E.64 R12, desc[UR6][R4.64] ;  /* 0x00000006040c7981 */ /* 0x004ea2000c1e1b00 */
[----:B---3--:R-:W-:-:S04]  /*0910*/  IMAD.WIDE.U32 R10, R0, 0x8, R10 ;  /* 0x00000008000a7825 */ /* 0x008fc800078e000a */
[----:B--2---:R-:W-:Y:S02]  /*0920*/  IMAD.WIDE.U32 R14, R0, 0x8, R12 ;  /* 0x00000008000e7825 */ /* 0x004fe400078e000c */
[----:B------:R-:W2:Y:S04]  /*0930*/  LDG.E.64 R10, desc[UR6][R10.64] ;  /* 0x000000060a0a7981 */ /* 0x000ea8000c1e1b00 */
[----:B------:R-:W3:Y:S01]  /*0940*/  LDG.E.64 R14, desc[UR6][R14.64] ;  /* 0x000000060e0e7981 */ /* 0x000ee2000c1e1b00 */
[----:B--2---:R-:W-:-:S04]  /*0950*/  IMAD.WIDE R12, R2, 0x4, R10 ;  /* 0x00000004020c7825 */ /* 0x004fc800078e020a */
[----:B---3--:R-:W-:Y:S02]  /*0960*/  IMAD.WIDE R16, R2, 0x4, R14 ;  /* 0x0000000402107825 */ /* 0x008fe400078e020e */
[----:B------:R-:W2:Y:S04]  /*0970*/  LDG.E R12, desc[UR6][R12.64] ;  /* 0x000000060c0c7981 */ /* 0x000ea8000c1e1900 */
        /* <DEDUP_REMOVED lines=35> */
[----:B------:R-:W2:Y:S04]  /*0bb0*/  LDG.E R12, desc[UR6][R12.64] ;  /* 0x000000060c0c7981 */ /* 0x000ea8000c1e1900 */
[----:B------:R-:W2:Y:S01]  /*0bc0*/  LDG.E R19, desc[UR6][R16.64] ;  /* 0x0000000610137981 */ /* 0x000ea2000c1e1900 */
[----:B------:R-:W-:Y:S01]  /*0bd0*/  IADD3 R8, PT, PT, R8, 0x4, RZ ;  /* 0x0000000408087810 */ /* 0x000fe20007ffe0ff */
[----:B--2---:R-:W-:-:S05]  /*0be0*/  FADD R19, R12, R19 ;  /* 0x000000130c137221 */ /* 0x004fca0000000000 */
[----:B------:R0:W-:Y:S02]  /*0bf0*/  STG.E desc[UR6][R16.64], R19 ;  /* 0x0000001310007986 */ /* 0x0001e4000c101906 */
.L_x_2:
[----:B------:R-:W-:Y:S05]  /*0c00*/  @!P1 EXIT ;  /* 0x000000000000994d */ /* 0x000fea0003800000 */
[----:B------:R-:W-:Y:S02]  /*0c10*/  ISETP.NE.AND P0, PT, R9, 0x1, PT ;  /* 0x000000010900780c */ /* 0x000fe40003f05270 */
[----:B------:R-:W-:-:S04]  /*0c20*/  LOP3.LUT R3, R3, 0x1, RZ, 0xc0, !PT ;  /* 0x0000000103037812 */ /* 0x000fc800078ec0ff */
[----:B------:R-:W-:-:S07]  /*0c30*/  ISETP.NE.U32.AND P1, PT, R3, 0x1, PT ;  /* 0x000000010300780c */ /* 0x000fce0003f25070 */
[----:B------:R-:W-:Y:S06]  /*0c40*/  @!P0 BRA `(.L_x_3) ;  /* 0x0000000000708947 */ /* 0x000fec0003800000 */
[----:B------:R-:W2:Y:S08]  /*0c50*/  LDC.64 R6, c[0x0][0x380] ;  /* 0x0000e000ff067b82 */ /* 0x000eb00000000a00 */
[----:B------:R-:W3:Y:S01]  /*0c60*/  LDC.64 R4, c[0x0][0x380] ;  /* 0x0000e000ff047b82 */ /* 0x000ee20000000a00 */
[----:B--2---:R-:W-:-:S05]  /*0c70*/  IMAD.WIDE.U32 R6, R8, 0x8, R6 ;  /* 0x0000000808067825 */ /* 0x004fca00078e0006 */
[----:B01----:R-:W2:Y:S04]  /*0c80*/  LDG.E.64 R10, desc[UR6][R6.64] ;  /* 0x00000006060a7981 */ /* 0x003ea8000c1e1b00 */
[----:B---3--:R-:W3:Y:S01]  /*0c90*/  LDG.E.64 R12, desc[UR6][R4.64] ;  /* 0x00000006040c7981 */ /* 0x008ee2000c1e1b00 */
[----:B--2---:R-:W-:-:S04]  /*0ca0*/  IMAD.WIDE.U32 R10, R0, 0x8, R10 ;  /* 0x00000008000a7825 */ /* 0x004fc800078e000a */
[----:B---3--:R-:W-:Y:S02]  /*0cb0*/  IMAD.WIDE.U32 R14, R0, 0x8, R12 ;  /* 0x00000008000e7825 */ /* 0x008fe400078e000c */
        /* <DEDUP_REMOVED lines=8> */
[----:B------:R-:W3:Y:S04]  /*0d40*/  LDG.E.64 R6, desc[UR6][R6.64+0x8] ;  /* 0x0000080606067981 */ /* 0x000ee8000c1e1b00 */
[----:B------:R-:W4:Y:S01]  /*0d50*/  LDG.E.64 R4, desc[UR6][R4.64] ;  /* 0x0000000604047981 */ /* 0x000f22000c1e1b00 */
[----:B---3--:R-:W-:-:S04]  /*0d60*/  IMAD.WIDE.U32 R18, R0, 0x8, R6 ;  /* 0x0000000800127825 */ /* 0x008fc800078e0006 */
[----:B----4-:R-:W-:Y:S02]  /*0d70*/  IMAD.WIDE.U32 R14, R0, 0x8, R4 ;  /* 0x00000008000e7825 */ /* 0x010fe400078e0004 */
[----:B------:R-:W3:Y:S04]  /*0d80*/  LDG.E.64 R18, desc[UR6][R18.64] ;  /* 0x0000000612127981 */ /* 0x000ee8000c1e1b00 */
[----:B------:R-:W4:Y:S01]  /*0d90*/  LDG.E.64 R14, desc[UR6][R14.64] ;  /* 0x000000060e0e7981 */ /* 0x000f22000c1e1b00 */
[----:B---3--:R-:W-:-:S04]  /*0da0*/  IMAD.WIDE R10, R2, 0x4, R18 ;  /* 0x00000004020a7825 */ /* 0x008fc800078e0212 */
[----:B----4-:R-:W-:Y:S02]  /*0db0*/  IMAD.WIDE R20, R2, 0x4, R14 ;  /* 0x0000000402147825 */ /* 0x010fe400078e020e */
[----:B------:R-:W3:Y:S04]  /*0dc0*/  LDG.E R10, desc[UR6][R10.64] ;  /* 0x000000060a0a7981 */ /* 0x000ee8000c1e1900 */
[----:B------:R-:W3:Y:S01]  /*0dd0*/  LDG.E R9, desc[UR6][R20.64] ;  /* 0x0000000614097981 */ /* 0x000ee2000c1e1900 */
[----:B------:R-:W-:Y:S01]  /*0de0*/  IADD3 R8, PT, PT, R8, 0x2, RZ ;  /* 0x0000000208087810 */ /* 0x000fe20007ffe0ff */
[----:B---3--:R-:W-:-:S05]  /*0df0*/  FADD R9, R10, R9 ;  /* 0x000000090a097221 */ /* 0x008fca0000000000 */
[----:B------:R2:W-:Y:S02]  /*0e00*/  STG.E desc[UR6][R20.64], R9 ;  /* 0x0000000914007986 */ /* 0x0005e4000c101906 */
.L_x_3:
[----:B------:R-:W-:Y:S05]  /*0e10*/  @P1 EXIT ;  /* 0x000000000000194d */ /* 0x000fea0003800000 */
[----:B------:R-:W2:Y:S08]  /*0e20*/  LDC.64 R4, c[0x0][0x380] ;  /* 0x0000e000ff047b82 */ /* 0x000eb00000000a00 */
[----:B------:R-:W3:Y:S01]  /*0e30*/  LDC.64 R12, c[0x0][0x380] ;  /* 0x0000e000ff0c7b82 */ /* 0x000ee20000000a00 */
[----:B--2---:R-:W-:-:S06]  /*0e40*/  IMAD.WIDE.U32 R8, R8, 0x8, R4 ;  /* 0x0000000808087825 */ /* 0x004fcc00078e0004 */
[----:B------:R-:W2:Y:S04]  /*0e50*/  LDG.E.64 R8, desc[UR6][R8.64] ;  /* 0x0000000608087981 */ /* 0x000ea8000c1e1b00 */
[----:B---3--:R-:W3:Y:S02]  /*0e60*/  LDG.E.64 R4, desc[UR6][R12.64] ;  /* 0x000000060c047981 */ /* 0x008ee4000c1e1b00 */
[----:B---3--:R-:W-:-:S04]  /*0e70*/  IMAD.WIDE.U32 R6, R0, 0x8, R4 ;  /* 0x0000000800067825 */ /* 0x008fc800078e0004 */
[----:B--2---:R-:W-:Y:S02]  /*0e80*/  IMAD.WIDE.U32 R4, R0, 0x8, R8 ;  /* 0x0000000800047825 */ /* 0x004fe400078e0008 */
[----:B------:R-:W0:Y:S04]  /*0e90*/  LDG.E.64 R6, desc[UR6][R6.64] ;  /* 0x0000000606067981 */ /* 0x000e28000c1e1b00 */
[----:B------:R-:W2:Y:S01]  /*0ea0*/  LDG.E.64 R4, desc[UR6][R4.64] ;  /* 0x0000000604047981 */ /* 0x000ea2000c1e1b00 */
[----:B01----:R-:W-:-:S04]  /*0eb0*/  IMAD.WIDE R10, R2, 0x4, R6 ;  /* 0x00000004020a7825 */ /* 0x003fc800078e0206 */
[----:B--2---:R-:W-:Y:S01]  /*0ec0*/  IMAD.WIDE R2, R2, 0x4, R4 ;  /* 0x0000000402027825 */ /* 0x004fe200078e0204 */
[----:B------:R-:W2:Y:S05]  /*0ed0*/  LDG.E R15, desc[UR6][R10.64] ;  /* 0x000000060a0f7981 */ /* 0x000eaa000c1e1900 */
[----:B------:R-:W2:Y:S02]  /*0ee0*/  LDG.E R2, desc[UR6][R2.64] ;  /* 0x0000000602027981 */ /* 0x000ea4000c1e1900 */
[----:B--2---:R-:W-:-:S05]  /*0ef0*/  FADD R15, R2, R15 ;  /* 0x0000000f020f7221 */ /* 0x004fca0000000000 */
[----:B------:R-:W-:Y:S01]  /*0f00*/  STG.E desc[UR6][R10.64], R15 ;  /* 0x0000000f0a007986 */ /* 0x000fe2000c101906 */
[----:B------:R-:W-:Y:S05]  /*0f10*/  EXIT ;  /* 0x000000000000794d */ /* 0x000fea0003800000 */
.L_x_4:
[----:B------:R-:W-:-:S00]  /*0f20*/  BRA `(.L_x_4) ;  /* 0xfffffffc00fc7947 */ /* 0x000fc0000383ffff */
[----:B------:R-:W-:-:S00]  /*0f30*/  NOP ;  /* 0x0000000000007918 */ /* 0x000fc00000000000 */
        /* <DEDUP_REMOVED lines=12> */
.L_x_6:


//--------------------- .text._Z8multiplyPPPfS1_i --------------------------
	.section	.text._Z8multiplyPPPfS1_i,"ax",@progbits
	.align	128
        .global         _Z8multiplyPPPfS1_i
        .type           _Z8multiplyPPPfS1_i,@function
        .size           _Z8multiplyPPPfS1_i,(.L_x_7 - _Z8multiplyPPPfS1_i)
        .other          _Z8multiplyPPPfS1_i,@"STO_CUDA_ENTRY STV_DEFAULT"
_Z8multiplyPPPfS1_i:
.text._Z8multiplyPPPfS1_i:
[----:B------:R-:W-:Y:S01]  /*0000*/  LDC R1, c[0x0][0x37c] ;  /* 0x0000df00ff017b82 */ /* 0x000fe20000000800 */
[----:B------:R-:W0:Y:S07]  /*0010*/  S2R R0, SR_TID.X ;  /* 0x0000000000007919 */ /* 0x000e2e0000002100 */
[----:B------:R-:W0:Y:S01]  /*0020*/  S2UR UR4, SR_CTAID.X ;  /* 0x00000000000479c3 */ /* 0x000e220000002500 */
[----:B------:R-:W1:Y:S01]  /*0030*/  LDCU UR7, c[0x0][0x390] ;  /* 0x00007200ff0777ac */ /* 0x000e620008000800 */
[----:B------:R-:W2:Y:S01]  /*0040*/  S2R R15, SR_TID.Y ;  /* 0x00000000000f7919 */ /* 0x000ea20000002200 */
[----:B------:R-:W3:Y:S05]  /*0050*/  S2R R7, SR_TID.Z ;  /* 0x0000000000077919 */ /* 0x000eea0000002300 */
[----:B------:R-:W2:Y:S08]  /*0060*/  S2UR UR5, SR_CTAID.Y ;  /* 0x00000000000579c3 */ /* 0x000eb00000002600 */
[----:B------:R-:W3:Y:S01]  /*0070*/  S2UR UR6, SR_CTAID.Z ;  /* 0x00000000000679c3 */ /* 0x000ee20000002700 */
[----:B0-----:R-:W-:-:S02]  /*0080*/  IADD3 R0, PT, PT, R0, UR4, RZ ;  /* 0x0000000400007c10 */ /* 0x001fc4000fffe0ff */
[----:B--2---:R-:W-:Y:S02]  /*0090*/  IADD3 R15, PT, PT, R15, UR5, RZ ;  /* 0x000000050f0f7c10 */ /* 0x004fe4000fffe0ff */
[----:B---3--:R-:W-:-:S04]  /*00a0*/  IADD3 R7, PT, PT, R7, UR6, RZ ;  /* 0x0000000607077c10 */ /* 0x008fc8000fffe0ff */
[----:B------:R-:W-:-:S04]  /*00b0*/  VIMNMX3 R2, R7, R15, R0, !PT ;  /* 0x0000000f0702720f */ /* 0x000fc80007800100 */
[----:B-1----:R-:W-:-:S13]  /*00c0*/  ISETP.GE.AND P0, PT, R2, UR7, PT ;  /* 0x0000000702007c0c */ /* 0x002fda000bf06270 */
[----:B------:R-:W-:Y:S05]  /*00d0*/  @P0 EXIT ;  /* 0x000000000000094d */ /* 0x000fea0003800000 */
[----:B------:R-:W0:Y:S01]  /*00e0*/  LDC.64 R2, c[0x0][0x380] ;  /* 0x0000e000ff027b82 */ /* 0x000e220000000a00 */
[----:B------:R-:W0:Y:S07]  /*00f0*/  LDCU.64 UR4, c[0x0][0x358] ;  /* 0x00006b00ff0477ac */ /* 0x000e2e0008000a00 */
[----:B------:R-:W1:Y:S08]  /*0100*/  LDC.64 R8, c[0x0][0x388] ;  /* 0x0000e200ff087b82 */ /* 0x000e700000000a00 */
[----:B------:R-:W2:Y:S01]  /*0110*/  LDC.64 R12, c[0x0][0x380] ;  /* 0x0000e000ff0c7b82 */ /* 0x000ea20000000a00 */
[----:B0-----:R-:W3:Y:S04]  /*0120*/  LDG.E.64 R2, desc[UR4][R2.64] ;  /* 0x0000000402027981 */ /* 0x001ee8000c1e1b00 */
[----:B-1----:R-:W4:Y:S01]  /*0130*/  LDG.E.64 R8, desc[UR4][R8.64] ;  /* 0x0000000408087981 */ /* 0x002f22000c1e1b00 */
[----:B--2---:R-:W-:-:S06]  /*0140*/  IMAD.WIDE.U32 R12, R7, 0x8, R12 ;  /* 0x00000008070c7825 */ /* 0x004fcc00078e000c */
[----:B------:R-:W2:Y:S01]  /*0150*/  LDG.E.64 R12, desc[UR4][R12.64] ;  /* 0x000000040c0c7981 */ /* 0x000ea2000c1e1b00 */
[----:B---3--:R-:W-:-:S06]  /*0160*/  IMAD.WIDE.U32 R4, R15, 0x8, R2 ;  /* 0x000000080f047825 */ /* 0x008fcc00078e0002 */
[----:B------:R-:W3:Y:S01]  /*0170*/  LDG.E.64 R4, desc[UR4][R4.64] ;  /* 0x0000000404047981 */ /* 0x000ee2000c1e1b00 */
[----:B----4-:R-:W-:-:S06]  /*0180*/  IMAD.WIDE.U32 R10, R7, 0x8, R8 ;  /* 0x00000008070a7825 */ /* 0x010fcc00078e0008 */
[----:B------:R-:W4:Y:S01]  /*0190*/  LDG.E.64 R10, desc[UR4][R10.64] ;  /* 0x000000040a0a7981 */ /* 0x000f22000c1e1b00 */
[----:B--2---:R-:W-:-:S06]  /*01a0*/  IMAD.WIDE.U32 R14, R15, 0x8, R12 ;  /* 0x000000080f0e7825 */ /* 0x004fcc00078e000c */
[----:B------:R-:W2:Y:S01]  /*01b0*/  LDG.E.64 R14, desc[UR4][R14.64] ;  /* 0x000000040e0e7981 */ /* 0x000ea2000c1e1b00 */
[----:B---3--:R-:W-:-:S06]  /*01c0*/  IMAD.WIDE.U32 R6, R7, 0x4, R4 ;  /* 0x0000000407067825 */ /* 0x008fcc00078e0004 */
[----:B------:R-:W3:Y:S01]  /*01d0*/  LDG.E R6, desc[UR4][R6.64] ;  /* 0x0000000406067981 */ /* 0x000ee2000c1e1900 */
[----:B----4-:R-:W-:-:S06]  /*01e0*/  IMAD.WIDE R2, R0, 0x4, R10 ;  /* 0x0000000400027825 */ /* 0x010fcc00078e020a */
[----:B------:R-:W3:Y:S01]  /*01f0*/  LDG.E R3, desc[UR4][R2.64] ;  /* 0x0000000402037981 */ /* 0x000ee2000c1e1900 */
[----:B--2---:R-:W-:-:S04]  /*0200*/  IMAD.WIDE R8, R0, 0x4, R14 ;  /* 0x0000000400087825 */ /* 0x004fc800078e020e */
[----:B---3--:R-:W-:-:S05]  /*0210*/  FMUL R17, R6, R3 ;  /* 0x0000000306117220 */ /* 0x008fca0000400000 */
[----:B------:R-:W-:Y:S01]  /*0220*/  STG.E desc[UR4][R8.64], R17 ;  /* 0x0000001108007986 */ /* 0x000fe2000c101904 */
[----:B------:R-:W-:Y:S05]  /*0230*/  EXIT ;  /* 0x000000000000794d */ /* 0x000fea0003800000 */
.L_x_5:
        /* <DEDUP_REMOVED lines=12> */
.L_x_7:


//--------------------- .nv.shared.reserved.0     --------------------------
	.section	.nv.shared.reserved.0,"aw",@nobits
	.weak		__nv_reservedSMEM_offset_0_alias
	.size		__nv_reservedSMEM_offset_0_alias, 0, 64
	.other		__nv_reservedSMEM_offset_0_alias,@"STO_CUDA_RESERVED_SHARED STV_DEFAULT"
__nv_reservedSMEM_offset_0_alias:
	.zero		0
	.zero		64


//--------------------- .nv.constant0._Z3addPPPfi --------------------------
	.section	.nv.constant0._Z3addPPPfi,"a",@progbits
	.sectionflags	@""
	.align	4
.nv.constant0._Z3addPPPfi:
	.zero		908


//--------------------- .nv.constant0._Z8multiplyPPPfS1_i --------------------------
	.section	.nv.constant0._Z8multiplyPPPfS1_i,"a",@progbits
	.sectionflags	@""
	.align	4
.nv.constant0._Z8multiplyPPPfS1_i:
	.zero		916


//--------------------- SYMBOLS --------------------------

	.type		.nv.reservedSmem.offset0,@object
	.size		.nv.reservedSmem.offset0,0x4
